//
// Generated by NVIDIA NVVM Compiler
//
// Compiler Build ID: CL-36424714
// Cuda compilation tools, release 13.0, V13.0.88
// Based on NVVM 20.0.0
//

.version 9.0
.target sm_100
.address_size 64

	// .globl	_Z27compute_squared_norm_kernelPKfiPf
// _ZZ27compute_squared_norm_kernelPKfiPfE10shared_sum has been demoted

.visible .entry _Z27compute_squared_norm_kernelPKfiPf(
	.param .u64 .ptr .align 1 _Z27compute_squared_norm_kernelPKfiPf_param_0,
	.param .u32 _Z27compute_squared_norm_kernelPKfiPf_param_1,
	.param .u64 .ptr .align 1 _Z27compute_squared_norm_kernelPKfiPf_param_2
)
{
	.reg .pred 	%p<7>;
	.reg .b32 	%r<19>;
	.reg .b32 	%f<14>;
	.reg .b64 	%rd<7>;
	// demoted variable
	.shared .align 4 .b8 _ZZ27compute_squared_norm_kernelPKfiPfE10shared_sum[1024];
	ld.param.u64 	%rd2, [_Z27compute_squared_norm_kernelPKfiPf_param_0];
	ld.param.u32 	%r10, [_Z27compute_squared_norm_kernelPKfiPf_param_1];
	ld.param.u64 	%rd3, [_Z27compute_squared_norm_kernelPKfiPf_param_2];
	mov.u32 	%r1, %tid.x;
	mov.u32 	%r11, %ctaid.x;
	mov.u32 	%r18, %ntid.x;
	mad.lo.s32 	%r17, %r11, %r18, %r1;
	setp.ge.s32 	%p1, %r17, %r10;
	mov.f32 	%f13, 0f00000000;
	@%p1 bra 	$L__BB0_3;
	mov.u32 	%r12, %nctaid.x;
	mul.lo.s32 	%r4, %r18, %r12;
	cvta.to.global.u64 	%rd1, %rd2;
	mov.f32 	%f13, 0f00000000;
$L__BB0_2:
	mul.wide.s32 	%rd4, %r17, 4;
	add.s64 	%rd5, %rd1, %rd4;
	ld.global.f32 	%f6, [%rd5];
	fma.rn.f32 	%f13, %f6, %f6, %f13;
	add.s32 	%r17, %r17, %r4;
	setp.lt.s32 	%p2, %r17, %r10;
	@%p2 bra 	$L__BB0_2;
$L__BB0_3:
	shl.b32 	%r13, %r1, 2;
	mov.u32 	%r14, _ZZ27compute_squared_norm_kernelPKfiPfE10shared_sum;
	add.s32 	%r7, %r14, %r13;
	st.shared.f32 	[%r7], %f13;
	bar.sync 	0;
	setp.lt.u32 	%p3, %r18, 2;
	@%p3 bra 	$L__BB0_7;
$L__BB0_4:
	shr.u32 	%r9, %r18, 1;
	setp.ge.u32 	%p4, %r1, %r9;
	@%p4 bra 	$L__BB0_6;
	shl.b32 	%r15, %r9, 2;
	add.s32 	%r16, %r7, %r15;
	ld.shared.f32 	%f7, [%r16];
	ld.shared.f32 	%f8, [%r7];
	add.f32 	%f9, %f7, %f8;
	st.shared.f32 	[%r7], %f9;
$L__BB0_6:
	bar.sync 	0;
	setp.gt.u32 	%p5, %r18, 3;
	mov.u32 	%r18, %r9;
	@%p5 bra 	$L__BB0_4;
$L__BB0_7:
	setp.ne.s32 	%p6, %r1, 0;
	@%p6 bra 	$L__BB0_9;
	ld.shared.f32 	%f10, [_ZZ27compute_squared_norm_kernelPKfiPfE10shared_sum];
	cvta.to.global.u64 	%rd6, %rd3;
	atom.global.add.f32 	%f11, [%rd6], %f10;
$L__BB0_9:
	ret;

}
	// .globl	_Z22scale_gradients_kernelPfif
.visible .entry _Z22scale_gradients_kernelPfif(
	.param .u64 .ptr .align 1 _Z22scale_gradients_kernelPfif_param_0,
	.param .u32 _Z22scale_gradients_kernelPfif_param_1,
	.param .f32 _Z22scale_gradients_kernelPfif_param_2
)
{
	.reg .pred 	%p<2>;
	.reg .b32 	%r<6>;
	.reg .b32 	%f<4>;
	.reg .b64 	%rd<5>;

	ld.param.u64 	%rd1, [_Z22scale_gradients_kernelPfif_param_0];
	ld.param.u32 	%r2, [_Z22scale_gradients_kernelPfif_param_1];
	ld.param.f32 	%f1, [_Z22scale_gradients_kernelPfif_param_2];
	mov.u32 	%r3, %ctaid.x;
	mov.u32 	%r4, %ntid.x;
	mov.u32 	%r5, %tid.x;
	mad.lo.s32 	%r1, %r3, %r4, %r5;
	setp.ge.s32 	%p1, %r1, %r2;
	@%p1 bra 	$L__BB1_2;
	cvta.to.global.u64 	%rd2, %rd1;
	mul.wide.s32 	%rd3, %r1, 4;
	add.s64 	%rd4, %rd2, %rd3;
	ld.global.f32 	%f2, [%rd4];
	mul.f32 	%f3, %f1, %f2;
	st.global.f32 	[%rd4], %f3;
$L__BB1_2:
	ret;

}


// ===== COMPILED SASS (sm_100) =====

	.target	sm_100

	.elftype	@"ET_EXEC"


//--------------------- .note.nv.tkinfo           --------------------------
	.section	.note.nv.tkinfo,"",@"SHT_NOTE"
	.sectionflags	@"SHF_NOTE_NV_TKINFO"
	.tkinfo
        /*0018*/ 	.word	0x00000002
        /*0030*/ 	.string	""
        /*0030*/ 	.string	"ptxas"
        /*0030*/ 	.string	"Cuda compilation tools, release 13.0, V13.0.88"
        /*0030*/ 	.string	"Build cuda_13.0.r13.0/compiler.36424714_0"
        /*0030*/ 	.string	"-arch sm_100 -m 64 "



//--------------------- .note.nv.cuinfo           --------------------------
	.section	.note.nv.cuinfo,"",@"SHT_NOTE"
	.sectionflags	@"SHF_NOTE_NV_CUINFO"
        /*0018*/ 	.short	0x0002
        /*001a*/ 	.short	0x0064
        /*001c*/ 	.short	0x0082
	.zero		2


//--------------------- .nv.info                  --------------------------
	.section	.nv.info,"",@"SHT_CUDA_INFO"
	.align	4


	//----- nvinfo : EIATTR_REGCOUNT
	.align		4
        /*0000*/ 	.byte	0x04, 0x2f
        /*0002*/ 	.short	(.L_1 - .L_0)
	.align		4
.L_0:
        /*0004*/ 	.word	index@(_Z27compute_squared_norm_kernelPKfiPf)
        /*0008*/ 	.word	0x0000000e


	//----- nvinfo : EIATTR_FRAME_SIZE
	.align		4
.L_1:
        /*000c*/ 	.byte	0x04, 0x11
        /*000e*/ 	.short	(.L_3 - .L_2)
	.align		4
.L_2:
        /*0010*/ 	.word	index@(_Z27compute_squared_norm_kernelPKfiPf)
        /*0014*/ 	.word	0x00000000


	//----- nvinfo : EIATTR_REGCOUNT
	.align		4
.L_3:
        /*0018*/ 	.byte	0x04, 0x2f
        /*001a*/ 	.short	(.L_5 - .L_4)
	.align		4
.L_4:
        /*001c*/ 	.word	index@(_Z22scale_gradients_kernelPfif)
        /*0020*/ 	.word	0x00000008


	//----- nvinfo : EIATTR_FRAME_SIZE
	.align		4
.L_5:
        /*0024*/ 	.byte	0x04, 0x11
        /*0026*/ 	.short	(.L_7 - .L_6)
	.align		4
.L_6:
        /*0028*/ 	.word	index@(_Z22scale_gradients_kernelPfif)
        /*002c*/ 	.word	0x00000000


	//----- nvinfo : EIATTR_MIN_STACK_SIZE
	.align		4
.L_7:
        /*0030*/ 	.byte	0x04, 0x12
        /*0032*/ 	.short	(.L_9 - .L_8)
	.align		4
.L_8:
        /*0034*/ 	.word	index@(_Z22scale_gradients_kernelPfif)
        /*0038*/ 	.word	0x00000000


	//----- nvinfo : EIATTR_MIN_STACK_SIZE
	.align		4
.L_9:
        /*003c*/ 	.byte	0x04, 0x12
        /*003e*/ 	.short	(.L_11 - .L_10)
	.align		4
.L_10:
        /*0040*/ 	.word	index@(_Z27compute_squared_norm_kernelPKfiPf)
        /*0044*/ 	.word	0x00000000
.L_11:


//--------------------- .nv.compat                --------------------------
	.section	.nv.compat,"",@"SHT_CUDA_COMPAT_INFO"
	.align	4
        /*0000*/ 	.byte	0x02, 0x09, 0x00, 0x00, 0x02, 0x02, 0x01, 0x00, 0x02, 0x05, 0x05, 0x00, 0x03, 0x07, 0x01, 0x01
        /*0010*/ 	.byte	0x02, 0x03, 0x00, 0x00, 0x02, 0x06, 0x01, 0x00, 0x04, 0x0b, 0x08, 0x00, 0x09, 0x00, 0x00, 0x00
        /*0020*/ 	.byte	0x00, 0x00, 0x00, 0x00


//--------------------- .nv.info._Z22scale_gradients_kernelPfif --------------------------
	.section	.nv.info._Z22scale_gradients_kernelPfif,"",@"SHT_CUDA_INFO"
	.sectionflags	@""
	.align	4


	//----- nvinfo : EIATTR_CUDA_API_VERSION
	.align		4
        /*0000*/ 	.byte	0x04, 0x37
        /*0002*/ 	.short	(.L_13 - .L_12)
.L_12:
        /*0004*/ 	.word	0x00000082


	//----- nvinfo : EIATTR_KPARAM_INFO
	.align		4
.L_13:
        /*0008*/ 	.byte	0x04, 0x17
        /*000a*/ 	.short	(.L_15 - .L_14)
.L_14:
        /*000c*/ 	.word	0x00000000
        /*0010*/ 	.short	0x0002
        /*0012*/ 	.short	0x000c
        /*0014*/ 	.byte	0x00, 0xf0, 0x11, 0x00


	//----- nvinfo : EIATTR_KPARAM_INFO
	.align		4
.L_15:
        /*0018*/ 	.byte	0x04, 0x17
        /*001a*/ 	.short	(.L_17 - .L_16)
.L_16:
        /*001c*/ 	.word	0x00000000
        /*0020*/ 	.short	0x0001
        /*0022*/ 	.short	0x0008
        /*0024*/ 	.byte	0x00, 0xf0, 0x11, 0x00


	//----- nvinfo : EIATTR_KPARAM_INFO
	.align		4
.L_17:
        /*0028*/ 	.byte	0x04, 0x17
        /*002a*/ 	.short	(.L_19 - .L_18)
.L_18:
        /*002c*/ 	.word	0x00000000
        /*0030*/ 	.short	0x0000
        /*0032*/ 	.short	0x0000
        /*0034*/ 	.byte	0x00, 0xf5, 0x21, 0x00


	//----- nvinfo : EIATTR_SPARSE_MMA_MASK
	.align		4
.L_19:
        /*0038*/ 	.byte	0x03, 0x50
        /*003a*/ 	.short	0x0000


	//----- nvinfo : EIATTR_MAXREG_COUNT
	.align		4
        /*003c*/ 	.byte	0x03, 0x1b
        /*003e*/ 	.short	0x00ff


	//----- nvinfo : EIATTR_MERCURY_ISA_VERSION
	.align		4
        /*0040*/ 	.byte	0x03, 0x5f
        /*0042*/ 	.short	0x0101


	//----- nvinfo : EIATTR_VRC_CTA_INIT_COUNT
	.align		4
        /*0044*/ 	.byte	0x02, 0x4a
	.zero		1
	.zero		1


	//----- nvinfo : EIATTR_EXIT_INSTR_OFFSETS
	.align		4
        /*0048*/ 	.byte	0x04, 0x1c
        /*004a*/ 	.short	(.L_21 - .L_20)


	//   ....[0]....
.L_20:
        /*004c*/ 	.word	0x00000070


	//   ....[1]....
        /*0050*/ 	.word	0x000000f0


	//----- nvinfo : EIATTR_CBANK_PARAM_SIZE
	.align		4
.L_21:
        /*0054*/ 	.byte	0x03, 0x19
        /*0056*/ 	.short	0x0010


	//----- nvinfo : EIATTR_PARAM_CBANK
	.align		4
        /*0058*/ 	.byte	0x04, 0x0a
        /*005a*/ 	.short	(.L_23 - .L_22)
	.align		4
.L_22:
        /*005c*/ 	.word	index@(.nv.constant0._Z22scale_gradients_kernelPfif)
        /*0060*/ 	.short	0x0380
        /*0062*/ 	.short	0x0010


	//----- nvinfo : EIATTR_SW_WAR
	.align		4
.L_23:
        /*0064*/ 	.byte	0x04, 0x36
        /*0066*/ 	.short	(.L_25 - .L_24)
.L_24:
        /*0068*/ 	.word	0x00000008
.L_25:


//--------------------- .nv.info._Z27compute_squared_norm_kernelPKfiPf --------------------------
	.section	.nv.info._Z27compute_squared_norm_kernelPKfiPf,"",@"SHT_CUDA_INFO"
	.sectionflags	@""
	.align	4


	//----- nvinfo : EIATTR_CUDA_API_VERSION
	.align		4
        /*0000*/ 	.byte	0x04, 0x37
        /*0002*/ 	.short	(.L_27 - .L_26)
.L_26:
        /*0004*/ 	.word	0x00000082


	//----- nvinfo : EIATTR_KPARAM_INFO
	.align		4
.L_27:
        /*0008*/ 	.byte	0x04, 0x17
        /*000a*/ 	.short	(.L_29 - .L_28)
.L_28:
        /*000c*/ 	.word	0x00000000
        /*0010*/ 	.short	0x0002
        /*0012*/ 	.short	0x0010
        /*0014*/ 	.byte	0x00, 0xf5, 0x21, 0x00


	//----- nvinfo : EIATTR_KPARAM_INFO
	.align		4
.L_29:
        /*0018*/ 	.byte	0x04, 0x17
        /*001a*/ 	.short	(.L_31 - .L_30)
.L_30:
        /*001c*/ 	.word	0x00000000
        /*0020*/ 	.short	0x0001
        /*0022*/ 	.short	0x0008
        /*0024*/ 	.byte	0x00, 0xf0, 0x11, 0x00


	//----- nvinfo : EIATTR_KPARAM_INFO
	.align		4
.L_31:
        /*0028*/ 	.byte	0x04, 0x17
        /*002a*/ 	.short	(.L_33 - .L_32)
.L_32:
        /*002c*/ 	.word	0x00000000
        /*0030*/ 	.short	0x0000
        /*0032*/ 	.short	0x0000
        /*0034*/ 	.byte	0x00, 0xf5, 0x21, 0x00


	//----- nvinfo : EIATTR_SPARSE_MMA_MASK
	.align		4
.L_33:
        /*0038*/ 	.byte	0x03, 0x50
        /*003a*/ 	.short	0x0000


	//----- nvinfo : EIATTR_MAXREG_COUNT
	.align		4
        /*003c*/ 	.byte	0x03, 0x1b
        /*003e*/ 	.short	0x00ff


	//----- nvinfo : EIATTR_NUM_BARRIERS
	.align		4
        /*0040*/ 	.byte	0x02, 0x4c
        /*0042*/ 	.byte	0x01
	.zero		1


	//----- nvinfo : EIATTR_MERCURY_ISA_VERSION
	.align		4
        /*0044*/ 	.byte	0x03, 0x5f
        /*0046*/ 	.short	0x0101


	//----- nvinfo : EIATTR_VRC_CTA_INIT_COUNT
	.align		4
        /*0048*/ 	.byte	0x02, 0x4a
	.zero		1
	.zero		1


	//----- nvinfo : EIATTR_EXIT_INSTR_OFFSETS
	.align		4
        /*004c*/ 	.byte	0x04, 0x1c
        /*004e*/ 	.short	(.L_35 - .L_34)


	//   ....[0]....
.L_34:
        /*0050*/ 	.word	0x000002a0


	//   ....[1]....
        /*0054*/ 	.word	0x00000310


	//----- nvinfo : EIATTR_CRS_STACK_SIZE
	.align		4
.L_35:
        /*0058*/ 	.byte	0x04, 0x1e
        /*005a*/ 	.short	(.L_37 - .L_36)
.L_36:
        /*005c*/ 	.word	0x00000000


	//----- nvinfo : EIATTR_CBANK_PARAM_SIZE
	.align		4
.L_37:
        /*0060*/ 	.byte	0x03, 0x19
        /*0062*/ 	.short	0x0018


	//----- nvinfo : EIATTR_PARAM_CBANK
	.align		4
        /*0064*/ 	.byte	0x04, 0x0a
        /*0066*/ 	.short	(.L_39 - .L_38)
	.align		4
.L_38:
        /*0068*/ 	.word	index@(.nv.constant0._Z27compute_squared_norm_kernelPKfiPf)
        /*006c*/ 	.short	0x0380
        /*006e*/ 	.short	0x0018


	//----- nvinfo : EIATTR_SW_WAR
	.align		4
.L_39:
        /*0070*/ 	.byte	0x04, 0x36
        /*0072*/ 	.short	(.L_41 - .L_40)
.L_40:
        /*0074*/ 	.word	0x00000008
.L_41:


//--------------------- .nv.callgraph             --------------------------
	.section	.nv.callgraph,"",@"SHT_CUDA_CALLGRAPH"
	.align	4
	.sectionentsize	8
	.align		4
        /*0000*/ 	.word	0x00000000
	.align		4
        /*0004*/ 	.word	0xffffffff
	.align		4
        /*0008*/ 	.word	0x00000000
	.align		4
        /*000c*/ 	.word	0xfffffffe
	.align		4
        /*0010*/ 	.word	0x00000000
	.align		4
        /*0014*/ 	.word	0xfffffffd
	.align		4
        /*0018*/ 	.word	0x00000000
	.align		4
        /*001c*/ 	.word	0xfffffffc


//--------------------- .text._Z22scale_gradients_kernelPfif --------------------------
	.section	.text._Z22scale_gradients_kernelPfif,"ax",@progbits
	.align	128
        .global         _Z22scale_gradients_kernelPfif
        .type           _Z22scale_gradients_kernelPfif,@function
        .size           _Z22scale_gradients_kernelPfif,(.L_x_7 - _Z22scale_gradients_kernelPfif)
        .other          _Z22scale_gradients_kernelPfif,@"STO_CUDA_ENTRY STV_DEFAULT"
_Z22scale_gradients_kernelPfif:
.text._Z22scale_gradients_kernelPfif:
[----:B------:R-:W-:Y:S01]  /*0000*/  LDC R1, c[0x0][0x37c] ;  /* 0x0000df00ff017b82 */ /* 0x000fe20000000800 */
[----:B------:R-:W0:Y:S07]  /*0010*/  S2R R0, SR_TID.X ;  /* 0x0000000000007919 */ /* 0x000e2e0000002100 */
[----:B------:R-:W0:Y:S01]  /*0020*/  S2UR UR4, SR_CTAID.X ;  /* 0x00000000000479c3 */ /* 0x000e220000002500 */
[----:B------:R-:W1:Y:S07]  /*0030*/  LDCU UR5, c[0x0][0x388] ;  /* 0x00007100ff0577ac */ /* 0x000e6e0008000800 */
[----:B------:R-:W0:Y:S02]  /*0040*/  LDC R5, c[0x0][0x360] ;  /* 0x0000d800ff057b82 */ /* 0x000e240000000800 */
[----:B0-----:R-:W-:-:S05]  /*0050*/  IMAD R5, R5, UR4, R0 ;  /* 0x0000000405057c24 */ /* 0x001fca000f8e0200 */
[----:B-1----:R-:W-:-:S13]  /*0060*/  ISETP.GE.AND P0, PT, R5, UR5, PT ;  /* 0x0000000505007c0c */ /* 0x002fda000bf06270 */
[----:B------:R-:W-:Y:S05]  /*0070*/  @P0 EXIT ;  /* 0x000000000000094d */ /* 0x000fea0003800000 */
[----:B------:R-:W0:Y:S01]  /*0080*/  LDC.64 R2, c[0x0][0x380] ;  /* 0x0000e000ff027b82 */ /* 0x000e220000000a00 */
[----:B------:R-:W1:Y:S01]  /*0090*/  LDCU.64 UR4, c[0x0][0x358] ;  /* 0x00006b00ff0477ac */ /* 0x000e620008000a00 */
[----:B------:R-:W2:Y:S01]  /*00a0*/  LDCU UR6, c[0x0][0x38c] ;  /* 0x00007180ff0677ac */ /* 0x000ea20008000800 */
[----:B0-----:R-:W-:-:S05]  /*00b0*/  IMAD.WIDE R2, R5, 0x4, R2 ;  /* 0x0000000405027825 */ /* 0x001fca00078e0202 */
[----:B-1----:R-:W2:Y:S02]  /*00c0*/  LDG.E R0, desc[UR4][R2.64] ;  /* 0x0000000402007981 */ /* 0x002ea4000c1e1900 */
[----:B--2---:R-:W-:-:S05]  /*00d0*/  FMUL R5, R0, UR6 ;  /* 0x0000000600057c20 */ /* 0x004fca0008400000 */
[----:B------:R-:W-:Y:S01]  /*00e0*/  STG.E desc[UR4][R2.64], R5 ;  /* 0x0000000502007986 */ /* 0x000fe2000c101904 */
[----:B------:R-:W-:Y:S05]  /*00f0*/  EXIT ;  /* 0x000000000000794d */ /* 0x000fea0003800000 */
.L_x_0:
[----:B------:R-:W-:-:S00]  /*0100*/  BRA `(.L_x_0) ;  /* 0xfffffffc00fc7947 */ /* 0x000fc0000383ffff */
[----:B------:R-:W-:-:S00]  /*0110*/  NOP ;  /* 0x0000000000007918 */ /* 0x000fc00000000000 */
        /* <DEDUP_REMOVED lines=14> */
.L_x_7:


//--------------------- .text._Z27compute_squared_norm_kernelPKfiPf --------------------------
	.section	.text._Z27compute_squared_norm_kernelPKfiPf,"ax",@progbits
	.align	128
        .global         _Z27compute_squared_norm_kernelPKfiPf
        .type           _Z27compute_squared_norm_kernelPKfiPf,@function
        .size           _Z27compute_squared_norm_kernelPKfiPf,(.L_x_8 - _Z27compute_squared_norm_kernelPKfiPf)
        .other          _Z27compute_squared_norm_kernelPKfiPf,@"STO_CUDA_ENTRY STV_DEFAULT"
_Z27compute_squared_norm_kernelPKfiPf:
.text._Z27compute_squared_norm_kernelPKfiPf:
[----:B------:R-:W-:Y:S01]  /*0000*/  LDC R1, c[0x0][0x37c] ;  /* 0x0000df00ff017b82 */ /* 0x000fe20000000800 */
[----:B------:R-:W0:Y:S07]  /*0010*/  S2R R9, SR_TID.X ;  /* 0x0000000000097919 */ /* 0x000e2e0000002100 */
[----:B------:R-:W0:Y:S01]  /*0020*/  S2UR UR4, SR_CTAID.X ;  /* 0x00000000000479c3 */ /* 0x000e220000002500 */
[----:B------:R-:W1:Y:S01]  /*0030*/  LDCU UR5, c[0x0][0x388] ;  /* 0x00007100ff0577ac */ /* 0x000e620008000800 */
[----:B------:R-:W-:Y:S01]  /*0040*/  BSSY.RECONVERGENT B0, `(.L_x_1) ;  /* 0x0000011000007945 */ /* 0x000fe20003800200 */
[----:B------:R-:W-:Y:S01]  /*0050*/  IMAD.MOV.U32 R7, RZ, RZ, RZ ;  /* 0x000000ffff077224 */ /* 0x000fe200078e00ff */
[----:B------:R-:W2:Y:S04]  /*0060*/  LDCU.64 UR6, c[0x0][0x358] ;  /* 0x00006b00ff0677ac */ /* 0x000ea80008000a00 */
[----:B------:R-:W0:Y:S02]  /*0070*/  LDC R6, c[0x0][0x360] ;  /* 0x0000d800ff067b82 */ /* 0x000e240000000800 */
[----:B0-----:R-:W-:-:S05]  /*0080*/  IMAD R0, R6, UR4, R9 ;  /* 0x0000000406007c24 */ /* 0x001fca000f8e0209 */
[----:B-1----:R-:W-:-:S13]  /*0090*/  ISETP.GE.AND P0, PT, R0, UR5, PT ;  /* 0x0000000500007c0c */ /* 0x002fda000bf06270 */
[----:B--2---:R-:W-:Y:S05]  /*00a0*/  @P0 BRA `(.L_x_2) ;  /* 0x0000000000280947 */ /* 0x004fea0003800000 */
[----:B------:R-:W0:Y:S01]  /*00b0*/  LDC.64 R4, c[0x0][0x380] ;  /* 0x0000e000ff047b82 */ /* 0x000e220000000a00 */
[----:B------:R-:W1:Y:S01]  /*00c0*/  LDCU UR4, c[0x0][0x370] ;  /* 0x00006e00ff0477ac */ /* 0x000e620008000800 */
[----:B------:R-:W-:Y:S02]  /*00d0*/  IMAD.MOV.U32 R7, RZ, RZ, RZ ;  /* 0x000000ffff077224 */ /* 0x000fe400078e00ff */
[----:B-1----:R-:W-:-:S07]  /*00e0*/  IMAD R11, R6, UR4, RZ ;  /* 0x00000004060b7c24 */ /* 0x002fce000f8e02ff */
.L_x_3:
[----:B0-----:R-:W-:-:S06]  /*00f0*/  IMAD.WIDE R2, R0, 0x4, R4 ;  /* 0x0000000400027825 */ /* 0x001fcc00078e0204 */
[----:B------:R-:W2:Y:S01]  /*0100*/  LDG.E R2, desc[UR6][R2.64] ;  /* 0x0000000602027981 */ /* 0x000ea2000c1e1900 */
[----:B------:R-:W-:-:S04]  /*0110*/  IADD3 R0, PT, PT, R11, R0, RZ ;  /* 0x000000000b007210 */ /* 0x000fc80007ffe0ff */
[----:B------:R-:W-:Y:S01]  /*0120*/  ISETP.GE.AND P0, PT, R0, UR5, PT ;  /* 0x0000000500007c0c */ /* 0x000fe2000bf06270 */
[----:B--2---:R-:W-:-:S12]  /*0130*/  FFMA R7, R2, R2, R7 ;  /* 0x0000000202077223 */ /* 0x004fd80000000007 */
[----:B------:R-:W-:Y:S05]  /*0140*/  @!P0 BRA `(.L_x_3) ;  /* 0xfffffffc00e88947 */ /* 0x000fea000383ffff */
.L_x_2:
[----:B------:R-:W-:Y:S05]  /*0150*/  BSYNC.RECONVERGENT B0 ;  /* 0x0000000000007941 */ /* 0x000fea0003800200 */
.L_x_1:
[----:B------:R-:W0:Y:S01]  /*0160*/  S2UR UR5, SR_CgaCtaId ;  /* 0x00000000000579c3 */ /* 0x000e220000008800 */
[----:B------:R-:W-:Y:S01]  /*0170*/  UMOV UR4, 0x400 ;  /* 0x0000040000047882 */ /* 0x000fe20000000000 */
[----:B------:R-:W-:Y:S02]  /*0180*/  ISETP.GE.U32.AND P1, PT, R6, 0x2, PT ;  /* 0x000000020600780c */ /* 0x000fe40003f26070 */
[----:B------:R-:W-:Y:S01]  /*0190*/  ISETP.NE.AND P0, PT, R9, RZ, PT ;  /* 0x000000ff0900720c */ /* 0x000fe20003f05270 */
[----:B0-----:R-:W-:-:S06]  /*01a0*/  ULEA UR4, UR5, UR4, 0x18 ;  /* 0x0000000405047291 */ /* 0x001fcc000f8ec0ff */
[----:B------:R-:W-:-:S05]  /*01b0*/  LEA R0, R9, UR4, 0x2 ;  /* 0x0000000409007c11 */ /* 0x000fca000f8e10ff */
[----:B------:R0:W-:Y:S01]  /*01c0*/  STS [R0], R7 ;  /* 0x0000000700007388 */ /* 0x0001e20000000800 */
[----:B------:R-:W-:Y:S06]  /*01d0*/  BAR.SYNC.DEFER_BLOCKING 0x0 ;  /* 0x0000000000007b1d */ /* 0x000fec0000010000 */
[----:B------:R-:W-:Y:S05]  /*01e0*/  @!P1 BRA `(.L_x_4) ;  /* 0x00000000002c9947 */ /* 0x000fea0003800000 */
.L_x_5:
[----:B------:R-:W-:-:S04]  /*01f0*/  SHF.R.U32.HI R4, RZ, 0x1, R6 ;  /* 0x00000001ff047819 */ /* 0x000fc80000011606 */
[----:B------:R-:W-:-:S13]  /*0200*/  ISETP.GE.U32.AND P1, PT, R9, R4, PT ;  /* 0x000000040900720c */ /* 0x000fda0003f26070 */
[----:B------:R-:W-:Y:S01]  /*0210*/  @!P1 IMAD R2, R4, 0x4, R0 ;  /* 0x0000000404029824 */ /* 0x000fe200078e0200 */
[----:B------:R-:W-:Y:S05]  /*0220*/  @!P1 LDS R3, [R0] ;  /* 0x0000000000039984 */ /* 0x000fea0000000800 */
[----:B------:R-:W1:Y:S02]  /*0230*/  @!P1 LDS R2, [R2] ;  /* 0x0000000002029984 */ /* 0x000e640000000800 */
[----:B-1----:R-:W-:-:S05]  /*0240*/  @!P1 FADD R3, R2, R3 ;  /* 0x0000000302039221 */ /* 0x002fca0000000000 */
[----:B------:R1:W-:Y:S01]  /*0250*/  @!P1 STS [R0], R3 ;  /* 0x0000000300009388 */ /* 0x0003e20000000800 */
[----:B------:R-:W-:Y:S01]  /*0260*/  BAR.SYNC.DEFER_BLOCKING 0x0 ;  /* 0x0000000000007b1d */ /* 0x000fe20000010000 */
[----:B------:R-:W-:Y:S02]  /*0270*/  ISETP.GT.U32.AND P1, PT, R6, 0x3, PT ;  /* 0x000000030600780c */ /* 0x000fe40003f24070 */
[----:B------:R-:W-:-:S11]  /*0280*/  MOV R6, R4 ;  /* 0x0000000400067202 */ /* 0x000fd60000000f00 */
[----:B-1----:R-:W-:Y:S05]  /*0290*/  @P1 BRA `(.L_x_5) ;  /* 0xfffffffc00d41947 */ /* 0x002fea000383ffff */
.L_x_4:
[----:B------:R-:W-:Y:S05]  /*02a0*/  @P0 EXIT ;  /* 0x000000000000094d */ /* 0x000fea0003800000 */
[----:B------:R-:W1:Y:S01]  /*02b0*/  S2UR UR5, SR_CgaCtaId ;  /* 0x00000000000579c3 */ /* 0x000e620000008800 */
[----:B------:R-:W-:-:S07]  /*02c0*/  UMOV UR4, 0x400 ;  /* 0x0000040000047882 */ /* 0x000fce0000000000 */
[----:B------:R-:W2:Y:S01]  /*02d0*/  LDC.64 R2, c[0x0][0x390] ;  /* 0x0000e400ff027b82 */ /* 0x000ea20000000a00 */
[----:B-1----:R-:W-:-:S09]  /*02e0*/  ULEA UR4, UR5, UR4, 0x18 ;  /* 0x0000000405047291 */ /* 0x002fd2000f8ec0ff */
[----:B------:R-:W2:Y:S04]  /*02f0*/  LDS R5, [UR4] ;  /* 0x00000004ff057984 */ /* 0x000ea80008000800 */
[----:B--2---:R-:W-:Y:S01]  /*0300*/  REDG.E.ADD.F32.FTZ.RN.STRONG.GPU desc[UR6][R2.64], R5 ;  /* 0x00000005020079a6 */ /* 0x004fe2000c12f306 */
[----:B------:R-:W-:Y:S05]  /*0310*/  EXIT ;  /* 0x000000000000794d */ /* 0x000fea0003800000 */
.L_x_6:
        /* <DEDUP_REMOVED lines=14> */
.L_x_8:


//--------------------- .nv.shared.reserved.0     --------------------------
	.section	.nv.shared.reserved.0,"aw",@nobits
	.weak		__nv_reservedSMEM_offset_0_alias
	.size		__nv_reservedSMEM_offset_0_alias, 0, 64
	.other		__nv_reservedSMEM_offset_0_alias,@"STO_CUDA_RESERVED_SHARED STV_DEFAULT"
__nv_reservedSMEM_offset_0_alias:
	.zero		0
	.zero		64


//--------------------- .nv.shared._Z27compute_squared_norm_kernelPKfiPf --------------------------
	.section	.nv.shared._Z27compute_squared_norm_kernelPKfiPf,"aw",@nobits
	.sectionflags	@""
	.align	4
.nv.shared._Z27compute_squared_norm_kernelPKfiPf:
	.zero		2048


//--------------------- .nv.constant0._Z22scale_gradients_kernelPfif --------------------------
	.section	.nv.constant0._Z22scale_gradients_kernelPfif,"a",@progbits
	.sectionflags	@""
	.align	4
.nv.constant0._Z22scale_gradients_kernelPfif:
	.zero		912


//--------------------- .nv.constant0._Z27compute_squared_norm_kernelPKfiPf --------------------------
	.section	.nv.constant0._Z27compute_squared_norm_kernelPKfiPf,"a",@progbits
	.sectionflags	@""
	.align	4
.nv.constant0._Z27compute_squared_norm_kernelPKfiPf:
	.zero		920


//--------------------- SYMBOLS --------------------------

	.type		.nv.reservedSmem.offset0,@object
	.size		.nv.reservedSmem.offset0,0x4
	.type		.nv.reservedSmem.cap,@object
	.size		.nv.reservedSmem.cap,0x4
